//
// Generated by NVIDIA NVVM Compiler
//
// Compiler Build ID: CL-36424714
// Cuda compilation tools, release 13.0, V13.0.88
// Based on NVVM 20.0.0
//

.version 9.0
.target sm_100
.address_size 64

	// .globl	_Z16template_kernel1I6float4iEvv

.visible .entry _Z16template_kernel1I6float4iEvv()
{


	ret;

}
	// .globl	_Z16template_kernel2I6float2Evv
.visible .entry _Z16template_kernel2I6float2Evv()
{


	ret;

}
	// .globl	_Z16template_kernel3I6float2Lm3EEvv
.visible .entry _Z16template_kernel3I6float2Lm3EEvv()
{


	ret;

}
	// .globl	_Z16template_kernel4I6float2Evv
.visible .entry _Z16template_kernel4I6float2Evv()
{


	ret;

}
	// .globl	_Z4foo4v
.visible .entry _Z4foo4v()
{


	ret;

}
	// .globl	_Z4foo7v
.visible .entry _Z4foo7v()
{


	ret;

}
	// .globl	_Z4foo9IiEv8MyClass3IT_Lm5EE
.visible .entry _Z4foo9IiEv8MyClass3IT_Lm5EE(
	.param .align 1 .b8 _Z4foo9IiEv8MyClass3IT_Lm5EE_param_0[1]
)
{


	ret;

}


// ===== COMPILED SASS (sm_100) =====

	.target	sm_100

	.elftype	@"ET_EXEC"


//--------------------- .note.nv.tkinfo           --------------------------
	.section	.note.nv.tkinfo,"",@"SHT_NOTE"
	.sectionflags	@"SHF_NOTE_NV_TKINFO"
	.tkinfo
        /*0018*/ 	.word	0x00000002
        /*0030*/ 	.string	""
        /*0030*/ 	.string	"ptxas"
        /*0030*/ 	.string	"Cuda compilation tools, release 13.0, V13.0.88"
        /*0030*/ 	.string	"Build cuda_13.0.r13.0/compiler.36424714_0"
        /*0030*/ 	.string	"-arch sm_100 -m 64 "



//--------------------- .note.nv.cuinfo           --------------------------
	.section	.note.nv.cuinfo,"",@"SHT_NOTE"
	.sectionflags	@"SHF_NOTE_NV_CUINFO"
        /*0018*/ 	.short	0x0002
        /*001a*/ 	.short	0x0064
        /*001c*/ 	.short	0x0082
	.zero		2


//--------------------- .nv.info                  --------------------------
	.section	.nv.info,"",@"SHT_CUDA_INFO"
	.align	4


	//----- nvinfo : EIATTR_REGCOUNT
	.align		4
        /*0000*/ 	.byte	0x04, 0x2f
        /*0002*/ 	.short	(.L_1 - .L_0)
	.align		4
.L_0:
        /*0004*/ 	.word	index@(_Z16template_kernel1I6float4iEvv)
        /*0008*/ 	.word	0x00000004


	//----- nvinfo : EIATTR_FRAME_SIZE
	.align		4
.L_1:
        /*000c*/ 	.byte	0x04, 0x11
        /*000e*/ 	.short	(.L_3 - .L_2)
	.align		4
.L_2:
        /*0010*/ 	.word	index@(_Z16template_kernel1I6float4iEvv)
        /*0014*/ 	.word	0x00000000


	//----- nvinfo : EIATTR_REGCOUNT
	.align		4
.L_3:
        /*0018*/ 	.byte	0x04, 0x2f
        /*001a*/ 	.short	(.L_5 - .L_4)
	.align		4
.L_4:
        /*001c*/ 	.word	index@(_Z16template_kernel2I6float2Evv)
        /*0020*/ 	.word	0x00000004


	//----- nvinfo : EIATTR_FRAME_SIZE
	.align		4
.L_5:
        /*0024*/ 	.byte	0x04, 0x11
        /*0026*/ 	.short	(.L_7 - .L_6)
	.align		4
.L_6:
        /*0028*/ 	.word	index@(_Z16template_kernel2I6float2Evv)
        /*002c*/ 	.word	0x00000000


	//----- nvinfo : EIATTR_REGCOUNT
	.align		4
.L_7:
        /*0030*/ 	.byte	0x04, 0x2f
        /*0032*/ 	.short	(.L_9 - .L_8)
	.align		4
.L_8:
        /*0034*/ 	.word	index@(_Z16template_kernel3I6float2Lm3EEvv)
        /*0038*/ 	.word	0x00000004


	//----- nvinfo : EIATTR_FRAME_SIZE
	.align		4
.L_9:
        /*003c*/ 	.byte	0x04, 0x11
        /*003e*/ 	.short	(.L_11 - .L_10)
	.align		4
.L_10:
        /*0040*/ 	.word	index@(_Z16template_kernel3I6float2Lm3EEvv)
        /*0044*/ 	.word	0x00000000


	//----- nvinfo : EIATTR_REGCOUNT
	.align		4
.L_11:
        /*0048*/ 	.byte	0x04, 0x2f
        /*004a*/ 	.short	(.L_13 - .L_12)
	.align		4
.L_12:
        /*004c*/ 	.word	index@(_Z16template_kernel4I6float2Evv)
        /*0050*/ 	.word	0x00000004


	//----- nvinfo : EIATTR_FRAME_SIZE
	.align		4
.L_13:
        /*0054*/ 	.byte	0x04, 0x11
        /*0056*/ 	.short	(.L_15 - .L_14)
	.align		4
.L_14:
        /*0058*/ 	.word	index@(_Z16template_kernel4I6float2Evv)
        /*005c*/ 	.word	0x00000000


	//----- nvinfo : EIATTR_REGCOUNT
	.align		4
.L_15:
        /*0060*/ 	.byte	0x04, 0x2f
        /*0062*/ 	.short	(.L_17 - .L_16)
	.align		4
.L_16:
        /*0064*/ 	.word	index@(_Z4foo4v)
        /*0068*/ 	.word	0x00000004


	//----- nvinfo : EIATTR_FRAME_SIZE
	.align		4
.L_17:
        /*006c*/ 	.byte	0x04, 0x11
        /*006e*/ 	.short	(.L_19 - .L_18)
	.align		4
.L_18:
        /*0070*/ 	.word	index@(_Z4foo4v)
        /*0074*/ 	.word	0x00000000


	//----- nvinfo : EIATTR_REGCOUNT
	.align		4
.L_19:
        /*0078*/ 	.byte	0x04, 0x2f
        /*007a*/ 	.short	(.L_21 - .L_20)
	.align		4
.L_20:
        /*007c*/ 	.word	index@(_Z4foo7v)
        /*0080*/ 	.word	0x00000004


	//----- nvinfo : EIATTR_FRAME_SIZE
	.align		4
.L_21:
        /*0084*/ 	.byte	0x04, 0x11
        /*0086*/ 	.short	(.L_23 - .L_22)
	.align		4
.L_22:
        /*0088*/ 	.word	index@(_Z4foo7v)
        /*008c*/ 	.word	0x00000000


	//----- nvinfo : EIATTR_REGCOUNT
	.align		4
.L_23:
        /*0090*/ 	.byte	0x04, 0x2f
        /*0092*/ 	.short	(.L_25 - .L_24)
	.align		4
.L_24:
        /*0094*/ 	.word	index@(_Z4foo9IiEv8MyClass3IT_Lm5EE)
        /*0098*/ 	.word	0x00000004


	//----- nvinfo : EIATTR_FRAME_SIZE
	.align		4
.L_25:
        /*009c*/ 	.byte	0x04, 0x11
        /*009e*/ 	.short	(.L_27 - .L_26)
	.align		4
.L_26:
        /*00a0*/ 	.word	index@(_Z4foo9IiEv8MyClass3IT_Lm5EE)
        /*00a4*/ 	.word	0x00000000


	//----- nvinfo : EIATTR_MIN_STACK_SIZE
	.align		4
.L_27:
        /*00a8*/ 	.byte	0x04, 0x12
        /*00aa*/ 	.short	(.L_29 - .L_28)
	.align		4
.L_28:
        /*00ac*/ 	.word	index@(_Z4foo9IiEv8MyClass3IT_Lm5EE)
        /*00b0*/ 	.word	0x00000000


	//----- nvinfo : EIATTR_MIN_STACK_SIZE
	.align		4
.L_29:
        /*00b4*/ 	.byte	0x04, 0x12
        /*00b6*/ 	.short	(.L_31 - .L_30)
	.align		4
.L_30:
        /*00b8*/ 	.word	index@(_Z4foo7v)
        /*00bc*/ 	.word	0x00000000


	//----- nvinfo : EIATTR_MIN_STACK_SIZE
	.align		4
.L_31:
        /*00c0*/ 	.byte	0x04, 0x12
        /*00c2*/ 	.short	(.L_33 - .L_32)
	.align		4
.L_32:
        /*00c4*/ 	.word	index@(_Z4foo4v)
        /*00c8*/ 	.word	0x00000000


	//----- nvinfo : EIATTR_MIN_STACK_SIZE
	.align		4
.L_33:
        /*00cc*/ 	.byte	0x04, 0x12
        /*00ce*/ 	.short	(.L_35 - .L_34)
	.align		4
.L_34:
        /*00d0*/ 	.word	index@(_Z16template_kernel4I6float2Evv)
        /*00d4*/ 	.word	0x00000000


	//----- nvinfo : EIATTR_MIN_STACK_SIZE
	.align		4
.L_35:
        /*00d8*/ 	.byte	0x04, 0x12
        /*00da*/ 	.short	(.L_37 - .L_36)
	.align		4
.L_36:
        /*00dc*/ 	.word	index@(_Z16template_kernel3I6float2Lm3EEvv)
        /*00e0*/ 	.word	0x00000000


	//----- nvinfo : EIATTR_MIN_STACK_SIZE
	.align		4
.L_37:
        /*00e4*/ 	.byte	0x04, 0x12
        /*00e6*/ 	.short	(.L_39 - .L_38)
	.align		4
.L_38:
        /*00e8*/ 	.word	index@(_Z16template_kernel2I6float2Evv)
        /*00ec*/ 	.word	0x00000000


	//----- nvinfo : EIATTR_MIN_STACK_SIZE
	.align		4
.L_39:
        /*00f0*/ 	.byte	0x04, 0x12
        /*00f2*/ 	.short	(.L_41 - .L_40)
	.align		4
.L_40:
        /*00f4*/ 	.word	index@(_Z16template_kernel1I6float4iEvv)
        /*00f8*/ 	.word	0x00000000
.L_41:


//--------------------- .nv.compat                --------------------------
	.section	.nv.compat,"",@"SHT_CUDA_COMPAT_INFO"
	.align	4
        /*0000*/ 	.byte	0x02, 0x09, 0x00, 0x00, 0x02, 0x02, 0x01, 0x00, 0x02, 0x05, 0x05, 0x00, 0x03, 0x07, 0x01, 0x01
        /*0010*/ 	.byte	0x02, 0x03, 0x00, 0x00, 0x02, 0x06, 0x01, 0x00, 0x04, 0x0b, 0x08, 0x00, 0x09, 0x00, 0x00, 0x00
        /*0020*/ 	.byte	0x00, 0x00, 0x00, 0x00


//--------------------- .nv.info._Z4foo9IiEv8MyClass3IT_Lm5EE --------------------------
	.section	.nv.info._Z4foo9IiEv8MyClass3IT_Lm5EE,"",@"SHT_CUDA_INFO"
	.sectionflags	@""
	.align	4


	//----- nvinfo : EIATTR_CUDA_API_VERSION
	.align		4
        /*0000*/ 	.byte	0x04, 0x37
        /*0002*/ 	.short	(.L_43 - .L_42)
.L_42:
        /*0004*/ 	.word	0x00000082


	//----- nvinfo : EIATTR_KPARAM_INFO
	.align		4
.L_43:
        /*0008*/ 	.byte	0x04, 0x17
        /*000a*/ 	.short	(.L_45 - .L_44)
.L_44:
        /*000c*/ 	.word	0x00000000
        /*0010*/ 	.short	0x0000
        /*0012*/ 	.short	0x0000
        /*0014*/ 	.byte	0x00, 0xf0, 0x05, 0x00


	//----- nvinfo : EIATTR_SPARSE_MMA_MASK
	.align		4
.L_45:
        /*0018*/ 	.byte	0x03, 0x50
        /*001a*/ 	.short	0x0000


	//----- nvinfo : EIATTR_MAXREG_COUNT
	.align		4
        /*001c*/ 	.byte	0x03, 0x1b
        /*001e*/ 	.short	0x00ff


	//----- nvinfo : EIATTR_MERCURY_ISA_VERSION
	.align		4
        /*0020*/ 	.byte	0x03, 0x5f
        /*0022*/ 	.short	0x0101


	//----- nvinfo : EIATTR_VRC_CTA_INIT_COUNT
	.align		4
        /*0024*/ 	.byte	0x02, 0x4a
	.zero		1
	.zero		1


	//----- nvinfo : EIATTR_EXIT_INSTR_OFFSETS
	.align		4
        /*0028*/ 	.byte	0x04, 0x1c
        /*002a*/ 	.short	(.L_47 - .L_46)


	//   ....[0]....
.L_46:
        /*002c*/ 	.word	0x00000010


	//----- nvinfo : EIATTR_CBANK_PARAM_SIZE
	.align		4
.L_47:
        /*0030*/ 	.byte	0x03, 0x19
        /*0032*/ 	.short	0x0001


	//----- nvinfo : EIATTR_PARAM_CBANK
	.align		4
        /*0034*/ 	.byte	0x04, 0x0a
        /*0036*/ 	.short	(.L_49 - .L_48)
	.align		4
.L_48:
        /*0038*/ 	.word	index@(.nv.constant0._Z4foo9IiEv8MyClass3IT_Lm5EE)
        /*003c*/ 	.short	0x0380
        /*003e*/ 	.short	0x0001


	//----- nvinfo : EIATTR_SW_WAR
	.align		4
.L_49:
        /*0040*/ 	.byte	0x04, 0x36
        /*0042*/ 	.short	(.L_51 - .L_50)
.L_50:
        /*0044*/ 	.word	0x00000008
.L_51:


//--------------------- .nv.info._Z4foo7v         --------------------------
	.section	.nv.info._Z4foo7v,"",@"SHT_CUDA_INFO"
	.sectionflags	@""
	.align	4


	//----- nvinfo : EIATTR_CUDA_API_VERSION
	.align		4
        /*0000*/ 	.byte	0x04, 0x37
        /*0002*/ 	.short	(.L_53 - .L_52)
.L_52:
        /*0004*/ 	.word	0x00000082


	//----- nvinfo : EIATTR_SPARSE_MMA_MASK
	.align		4
.L_53:
        /*0008*/ 	.byte	0x03, 0x50
        /*000a*/ 	.short	0x0000


	//----- nvinfo : EIATTR_MAXREG_COUNT
	.align		4
        /*000c*/ 	.byte	0x03, 0x1b
        /*000e*/ 	.short	0x00ff


	//----- nvinfo : EIATTR_MERCURY_ISA_VERSION
	.align		4
        /*0010*/ 	.byte	0x03, 0x5f
        /*0012*/ 	.short	0x0101


	//----- nvinfo : EIATTR_VRC_CTA_INIT_COUNT
	.align		4
        /*0014*/ 	.byte	0x02, 0x4a
	.zero		1
	.zero		1


	//----- nvinfo : EIATTR_EXIT_INSTR_OFFSETS
	.align		4
        /*0018*/ 	.byte	0x04, 0x1c
        /*001a*/ 	.short	(.L_55 - .L_54)


	//   ....[0]....
.L_54:
        /*001c*/ 	.word	0x00000010


	//----- nvinfo : EIATTR_SW_WAR
	.align		4
.L_55:
        /*0020*/ 	.byte	0x04, 0x36
        /*0022*/ 	.short	(.L_57 - .L_56)
.L_56:
        /*0024*/ 	.word	0x00000008
.L_57:


//--------------------- .nv.info._Z4foo4v         --------------------------
	.section	.nv.info._Z4foo4v,"",@"SHT_CUDA_INFO"
	.sectionflags	@""
	.align	4


	//----- nvinfo : EIATTR_CUDA_API_VERSION
	.align		4
        /*0000*/ 	.byte	0x04, 0x37
        /*0002*/ 	.short	(.L_59 - .L_58)
.L_58:
        /*0004*/ 	.word	0x00000082


	//----- nvinfo : EIATTR_SPARSE_MMA_MASK
	.align		4
.L_59:
        /*0008*/ 	.byte	0x03, 0x50
        /*000a*/ 	.short	0x0000


	//----- nvinfo : EIATTR_MAXREG_COUNT
	.align		4
        /*000c*/ 	.byte	0x03, 0x1b
        /*000e*/ 	.short	0x00ff


	//----- nvinfo : EIATTR_MERCURY_ISA_VERSION
	.align		4
        /*0010*/ 	.byte	0x03, 0x5f
        /*0012*/ 	.short	0x0101


	//----- nvinfo : EIATTR_VRC_CTA_INIT_COUNT
	.align		4
        /*0014*/ 	.byte	0x02, 0x4a
	.zero		1
	.zero		1


	//----- nvinfo : EIATTR_EXIT_INSTR_OFFSETS
	.align		4
        /*0018*/ 	.byte	0x04, 0x1c
        /*001a*/ 	.short	(.L_61 - .L_60)


	//   ....[0]....
.L_60:
        /*001c*/ 	.word	0x00000010


	//----- nvinfo : EIATTR_SW_WAR
	.align		4
.L_61:
        /*0020*/ 	.byte	0x04, 0x36
        /*0022*/ 	.short	(.L_63 - .L_62)
.L_62:
        /*0024*/ 	.word	0x00000008
.L_63:


//--------------------- .nv.info._Z16template_kernel4I6float2Evv --------------------------
	.section	.nv.info._Z16template_kernel4I6float2Evv,"",@"SHT_CUDA_INFO"
	.sectionflags	@""
	.align	4


	//----- nvinfo : EIATTR_CUDA_API_VERSION
	.align		4
        /*0000*/ 	.byte	0x04, 0x37
        /*0002*/ 	.short	(.L_65 - .L_64)
.L_64:
        /*0004*/ 	.word	0x00000082


	//----- nvinfo : EIATTR_SPARSE_MMA_MASK
	.align		4
.L_65:
        /*0008*/ 	.byte	0x03, 0x50
        /*000a*/ 	.short	0x0000


	//----- nvinfo : EIATTR_MAXREG_COUNT
	.align		4
        /*000c*/ 	.byte	0x03, 0x1b
        /*000e*/ 	.short	0x00ff


	//----- nvinfo : EIATTR_MERCURY_ISA_VERSION
	.align		4
        /*0010*/ 	.byte	0x03, 0x5f
        /*0012*/ 	.short	0x0101


	//----- nvinfo : EIATTR_VRC_CTA_INIT_COUNT
	.align		4
        /*0014*/ 	.byte	0x02, 0x4a
	.zero		1
	.zero		1


	//----- nvinfo : EIATTR_EXIT_INSTR_OFFSETS
	.align		4
        /*0018*/ 	.byte	0x04, 0x1c
        /*001a*/ 	.short	(.L_67 - .L_66)


	//   ....[0]....
.L_66:
        /*001c*/ 	.word	0x00000010


	//----- nvinfo : EIATTR_SW_WAR
	.align		4
.L_67:
        /*0020*/ 	.byte	0x04, 0x36
        /*0022*/ 	.short	(.L_69 - .L_68)
.L_68:
        /*0024*/ 	.word	0x00000008
.L_69:


//--------------------- .nv.info._Z16template_kernel3I6float2Lm3EEvv --------------------------
	.section	.nv.info._Z16template_kernel3I6float2Lm3EEvv,"",@"SHT_CUDA_INFO"
	.sectionflags	@""
	.align	4


	//----- nvinfo : EIATTR_CUDA_API_VERSION
	.align		4
        /*0000*/ 	.byte	0x04, 0x37
        /*0002*/ 	.short	(.L_71 - .L_70)
.L_70:
        /*0004*/ 	.word	0x00000082


	//----- nvinfo : EIATTR_SPARSE_MMA_MASK
	.align		4
.L_71:
        /*0008*/ 	.byte	0x03, 0x50
        /*000a*/ 	.short	0x0000


	//----- nvinfo : EIATTR_MAXREG_COUNT
	.align		4
        /*000c*/ 	.byte	0x03, 0x1b
        /*000e*/ 	.short	0x00ff


	//----- nvinfo : EIATTR_MERCURY_ISA_VERSION
	.align		4
        /*0010*/ 	.byte	0x03, 0x5f
        /*0012*/ 	.short	0x0101


	//----- nvinfo : EIATTR_VRC_CTA_INIT_COUNT
	.align		4
        /*0014*/ 	.byte	0x02, 0x4a
	.zero		1
	.zero		1


	//----- nvinfo : EIATTR_EXIT_INSTR_OFFSETS
	.align		4
        /*0018*/ 	.byte	0x04, 0x1c
        /*001a*/ 	.short	(.L_73 - .L_72)


	//   ....[0]....
.L_72:
        /*001c*/ 	.word	0x00000010


	//----- nvinfo : EIATTR_SW_WAR
	.align		4
.L_73:
        /*0020*/ 	.byte	0x04, 0x36
        /*0022*/ 	.short	(.L_75 - .L_74)
.L_74:
        /*0024*/ 	.word	0x00000008
.L_75:


//--------------------- .nv.info._Z16template_kernel2I6float2Evv --------------------------
	.section	.nv.info._Z16template_kernel2I6float2Evv,"",@"SHT_CUDA_INFO"
	.sectionflags	@""
	.align	4


	//----- nvinfo : EIATTR_CUDA_API_VERSION
	.align		4
        /*0000*/ 	.byte	0x04, 0x37
        /*0002*/ 	.short	(.L_77 - .L_76)
.L_76:
        /*0004*/ 	.word	0x00000082


	//----- nvinfo : EIATTR_SPARSE_MMA_MASK
	.align		4
.L_77:
        /*0008*/ 	.byte	0x03, 0x50
        /*000a*/ 	.short	0x0000


	//----- nvinfo : EIATTR_MAXREG_COUNT
	.align		4
        /*000c*/ 	.byte	0x03, 0x1b
        /*000e*/ 	.short	0x00ff


	//----- nvinfo : EIATTR_MERCURY_ISA_VERSION
	.align		4
        /*0010*/ 	.byte	0x03, 0x5f
        /*0012*/ 	.short	0x0101


	//----- nvinfo : EIATTR_VRC_CTA_INIT_COUNT
	.align		4
        /*0014*/ 	.byte	0x02, 0x4a
	.zero		1
	.zero		1


	//----- nvinfo : EIATTR_EXIT_INSTR_OFFSETS
	.align		4
        /*0018*/ 	.byte	0x04, 0x1c
        /*001a*/ 	.short	(.L_79 - .L_78)


	//   ....[0]....
.L_78:
        /*001c*/ 	.word	0x00000010


	//----- nvinfo : EIATTR_SW_WAR
	.align		4
.L_79:
        /*0020*/ 	.byte	0x04, 0x36
        /*0022*/ 	.short	(.L_81 - .L_80)
.L_80:
        /*0024*/ 	.word	0x00000008
.L_81:


//--------------------- .nv.info._Z16template_kernel1I6float4iEvv --------------------------
	.section	.nv.info._Z16template_kernel1I6float4iEvv,"",@"SHT_CUDA_INFO"
	.sectionflags	@""
	.align	4


	//----- nvinfo : EIATTR_CUDA_API_VERSION
	.align		4
        /*0000*/ 	.byte	0x04, 0x37
        /*0002*/ 	.short	(.L_83 - .L_82)
.L_82:
        /*0004*/ 	.word	0x00000082


	//----- nvinfo : EIATTR_SPARSE_MMA_MASK
	.align		4
.L_83:
        /*0008*/ 	.byte	0x03, 0x50
        /*000a*/ 	.short	0x0000


	//----- nvinfo : EIATTR_MAXREG_COUNT
	.align		4
        /*000c*/ 	.byte	0x03, 0x1b
        /*000e*/ 	.short	0x00ff


	//----- nvinfo : EIATTR_MERCURY_ISA_VERSION
	.align		4
        /*0010*/ 	.byte	0x03, 0x5f
        /*0012*/ 	.short	0x0101


	//----- nvinfo : EIATTR_VRC_CTA_INIT_COUNT
	.align		4
        /*0014*/ 	.byte	0x02, 0x4a
	.zero		1
	.zero		1


	//----- nvinfo : EIATTR_EXIT_INSTR_OFFSETS
	.align		4
        /*0018*/ 	.byte	0x04, 0x1c
        /*001a*/ 	.short	(.L_85 - .L_84)


	//   ....[0]....
.L_84:
        /*001c*/ 	.word	0x00000010


	//----- nvinfo : EIATTR_SW_WAR
	.align		4
.L_85:
        /*0020*/ 	.byte	0x04, 0x36
        /*0022*/ 	.short	(.L_87 - .L_86)
.L_86:
        /*0024*/ 	.word	0x00000008
.L_87:


//--------------------- .nv.callgraph             --------------------------
	.section	.nv.callgraph,"",@"SHT_CUDA_CALLGRAPH"
	.align	4
	.sectionentsize	8
	.align		4
        /*0000*/ 	.word	0x00000000
	.align		4
        /*0004*/ 	.word	0xffffffff
	.align		4
        /*0008*/ 	.word	0x00000000
	.align		4
        /*000c*/ 	.word	0xfffffffe
	.align		4
        /*0010*/ 	.word	0x00000000
	.align		4
        /*0014*/ 	.word	0xfffffffd
	.align		4
        /*0018*/ 	.word	0x00000000
	.align		4
        /*001c*/ 	.word	0xfffffffc


//--------------------- .text._Z4foo9IiEv8MyClass3IT_Lm5EE --------------------------
	.section	.text._Z4foo9IiEv8MyClass3IT_Lm5EE,"ax",@progbits
	.align	128
        .global         _Z4foo9IiEv8MyClass3IT_Lm5EE
        .type           _Z4foo9IiEv8MyClass3IT_Lm5EE,@function
        .size           _Z4foo9IiEv8MyClass3IT_Lm5EE,(.L_x_7 - _Z4foo9IiEv8MyClass3IT_Lm5EE)
        .other          _Z4foo9IiEv8MyClass3IT_Lm5EE,@"STO_CUDA_ENTRY STV_DEFAULT"
_Z4foo9IiEv8MyClass3IT_Lm5EE:
.text._Z4foo9IiEv8MyClass3IT_Lm5EE:
[----:B------:R-:W-:Y:S01]  /*0000*/  LDC R1, c[0x0][0x37c] ;  /* 0x0000df00ff017b82 */ /* 0x000fe20000000800 */
[----:B------:R-:W-:Y:S05]  /*0010*/  EXIT ;  /* 0x000000000000794d */ /* 0x000fea0003800000 */
.L_x_0:
[----:B------:R-:W-:-:S00]  /*0020*/  BRA `(.L_x_0) ;  /* 0xfffffffc00fc7947 */ /* 0x000fc0000383ffff */
[----:B------:R-:W-:-:S00]  /*0030*/  NOP ;  /* 0x0000000000007918 */ /* 0x000fc00000000000 */
        /* <DEDUP_REMOVED lines=12> */
.L_x_7:


//--------------------- .text._Z4foo7v            --------------------------
	.section	.text._Z4foo7v,"ax",@progbits
	.align	128
        .global         _Z4foo7v
        .type           _Z4foo7v,@function
        .size           _Z4foo7v,(.L_x_8 - _Z4foo7v)
        .other          _Z4foo7v,@"STO_CUDA_ENTRY STV_DEFAULT"
_Z4foo7v:
.text._Z4foo7v:
[----:B------:R-:W-:Y:S01]  /*0000*/  LDC R1, c[0x0][0x37c] ;  /* 0x0000df00ff017b82 */ /* 0x000fe20000000800 */
[----:B------:R-:W-:Y:S05]  /*0010*/  EXIT ;  /* 0x000000000000794d */ /* 0x000fea0003800000 */
.L_x_1:
        /* <DEDUP_REMOVED lines=14> */
.L_x_8:


//--------------------- .text._Z4foo4v            --------------------------
	.section	.text._Z4foo4v,"ax",@progbits
	.align	128
        .global         _Z4foo4v
        .type           _Z4foo4v,@function
        .size           _Z4foo4v,(.L_x_9 - _Z4foo4v)
        .other          _Z4foo4v,@"STO_CUDA_ENTRY STV_DEFAULT"
_Z4foo4v:
.text._Z4foo4v:
[----:B------:R-:W-:Y:S01]  /*0000*/  LDC R1, c[0x0][0x37c] ;  /* 0x0000df00ff017b82 */ /* 0x000fe20000000800 */
[----:B------:R-:W-:Y:S05]  /*0010*/  EXIT ;  /* 0x000000000000794d */ /* 0x000fea0003800000 */
.L_x_2:
        /* <DEDUP_REMOVED lines=14> */
.L_x_9:


//--------------------- .text._Z16template_kernel4I6float2Evv --------------------------
	.section	.text._Z16template_kernel4I6float2Evv,"ax",@progbits
	.align	128
        .global         _Z16template_kernel4I6float2Evv
        .type           _Z16template_kernel4I6float2Evv,@function
        .size           _Z16template_kernel4I6float2Evv,(.L_x_10 - _Z16template_kernel4I6float2Evv)
        .other          _Z16template_kernel4I6float2Evv,@"STO_CUDA_ENTRY STV_DEFAULT"
_Z16template_kernel4I6float2Evv:
.text._Z16template_kernel4I6float2Evv:
[----:B------:R-:W-:Y:S01]  /*0000*/  LDC R1, c[0x0][0x37c] ;  /* 0x0000df00ff017b82 */ /* 0x000fe20000000800 */
[----:B------:R-:W-:Y:S05]  /*0010*/  EXIT ;  /* 0x000000000000794d */ /* 0x000fea0003800000 */
.L_x_3:
        /* <DEDUP_REMOVED lines=14> */
.L_x_10:


//--------------------- .text._Z16template_kernel3I6float2Lm3EEvv --------------------------
	.section	.text._Z16template_kernel3I6float2Lm3EEvv,"ax",@progbits
	.align	128
        .global         _Z16template_kernel3I6float2Lm3EEvv
        .type           _Z16template_kernel3I6float2Lm3EEvv,@function
        .size           _Z16template_kernel3I6float2Lm3EEvv,(.L_x_11 - _Z16template_kernel3I6float2Lm3EEvv)
        .other          _Z16template_kernel3I6float2Lm3EEvv,@"STO_CUDA_ENTRY STV_DEFAULT"
_Z16template_kernel3I6float2Lm3EEvv:
.text._Z16template_kernel3I6float2Lm3EEvv:
[----:B------:R-:W-:Y:S01]  /*0000*/  LDC R1, c[0x0][0x37c] ;  /* 0x0000df00ff017b82 */ /* 0x000fe20000000800 */
[----:B------:R-:W-:Y:S05]  /*0010*/  EXIT ;  /* 0x000000000000794d */ /* 0x000fea0003800000 */
.L_x_4:
        /* <DEDUP_REMOVED lines=14> */
.L_x_11:


//--------------------- .text._Z16template_kernel2I6float2Evv --------------------------
	.section	.text._Z16template_kernel2I6float2Evv,"ax",@progbits
	.align	128
        .global         _Z16template_kernel2I6float2Evv
        .type           _Z16template_kernel2I6float2Evv,@function
        .size           _Z16template_kernel2I6float2Evv,(.L_x_12 - _Z16template_kernel2I6float2Evv)
        .other          _Z16template_kernel2I6float2Evv,@"STO_CUDA_ENTRY STV_DEFAULT"
_Z16template_kernel2I6float2Evv:
.text._Z16template_kernel2I6float2Evv:
[----:B------:R-:W-:Y:S01]  /*0000*/  LDC R1, c[0x0][0x37c] ;  /* 0x0000df00ff017b82 */ /* 0x000fe20000000800 */
[----:B------:R-:W-:Y:S05]  /*0010*/  EXIT ;  /* 0x000000000000794d */ /* 0x000fea0003800000 */
.L_x_5:
        /* <DEDUP_REMOVED lines=14> */
.L_x_12:


//--------------------- .text._Z16template_kernel1I6float4iEvv --------------------------
	.section	.text._Z16template_kernel1I6float4iEvv,"ax",@progbits
	.align	128
        .global         _Z16template_kernel1I6float4iEvv
        .type           _Z16template_kernel1I6float4iEvv,@function
        .size           _Z16template_kernel1I6float4iEvv,(.L_x_13 - _Z16template_kernel1I6float4iEvv)
        .other          _Z16template_kernel1I6float4iEvv,@"STO_CUDA_ENTRY STV_DEFAULT"
_Z16template_kernel1I6float4iEvv:
.text._Z16template_kernel1I6float4iEvv:
[----:B------:R-:W-:Y:S01]  /*0000*/  LDC R1, c[0x0][0x37c] ;  /* 0x0000df00ff017b82 */ /* 0x000fe20000000800 */
[----:B------:R-:W-:Y:S05]  /*0010*/  EXIT ;  /* 0x000000000000794d */ /* 0x000fea0003800000 */
.L_x_6:
        /* <DEDUP_REMOVED lines=14> */
.L_x_13:


//--------------------- .nv.shared.reserved.0     --------------------------
	.section	.nv.shared.reserved.0,"aw",@nobits
	.weak		__nv_reservedSMEM_offset_0_alias
	.size		__nv_reservedSMEM_offset_0_alias, 0, 64
	.other		__nv_reservedSMEM_offset_0_alias,@"STO_CUDA_RESERVED_SHARED STV_DEFAULT"
__nv_reservedSMEM_offset_0_alias:
	.zero		0
	.zero		64


//--------------------- .nv.constant0._Z4foo9IiEv8MyClass3IT_Lm5EE --------------------------
	.section	.nv.constant0._Z4foo9IiEv8MyClass3IT_Lm5EE,"a",@progbits
	.sectionflags	@""
	.align	4
.nv.constant0._Z4foo9IiEv8MyClass3IT_Lm5EE:
	.zero		897


//--------------------- .nv.constant0._Z4foo7v    --------------------------
	.section	.nv.constant0._Z4foo7v,"a",@progbits
	.sectionflags	@""
	.align	4
.nv.constant0._Z4foo7v:
	.zero		896


//--------------------- .nv.constant0._Z4foo4v    --------------------------
	.section	.nv.constant0._Z4foo4v,"a",@progbits
	.sectionflags	@""
	.align	4
.nv.constant0._Z4foo4v:
	.zero		896


//--------------------- .nv.constant0._Z16template_kernel4I6float2Evv --------------------------
	.section	.nv.constant0._Z16template_kernel4I6float2Evv,"a",@progbits
	.sectionflags	@""
	.align	4
.nv.constant0._Z16template_kernel4I6float2Evv:
	.zero		896


//--------------------- .nv.constant0._Z16template_kernel3I6float2Lm3EEvv --------------------------
	.section	.nv.constant0._Z16template_kernel3I6float2Lm3EEvv,"a",@progbits
	.sectionflags	@""
	.align	4
.nv.constant0._Z16template_kernel3I6float2Lm3EEvv:
	.zero		896


//--------------------- .nv.constant0._Z16template_kernel2I6float2Evv --------------------------
	.section	.nv.constant0._Z16template_kernel2I6float2Evv,"a",@progbits
	.sectionflags	@""
	.align	4
.nv.constant0._Z16template_kernel2I6float2Evv:
	.zero		896


//--------------------- .nv.constant0._Z16template_kernel1I6float4iEvv --------------------------
	.section	.nv.constant0._Z16template_kernel1I6float4iEvv,"a",@progbits
	.sectionflags	@""
	.align	4
.nv.constant0._Z16template_kernel1I6float4iEvv:
	.zero		896


//--------------------- SYMBOLS --------------------------

	.type		.nv.reservedSmem.offset0,@object
	.size		.nv.reservedSmem.offset0,0x4
